	.headerflags	@"EF_CUDA_TEXMODE_UNIFIED EF_CUDA_64BIT_ADDRESS EF_CUDA_ACCELERATORS EF_CUDA_SM90 EF_CUDA_VIRTUAL_SM(EF_CUDA_SM90)"
	.elftype	@"ET_EXEC"


//--------------------- .nv.info                  --------------------------
	.section	.nv.info,"",@"SHT_CUDA_INFO"
	.align	4


	//----- nvinfo : EIATTR_REGCOUNT
	.align		4
        /*0000*/ 	.byte	0x04, 0x2f
        /*0002*/ 	.short	(.L_1 - .L_0)
	.align		4
.L_0:
        /*0004*/ 	.word	index@(triton_poi_fused_convolution_27)
        /*0008*/ 	.word	0x0000001a


	//----- nvinfo : EIATTR_MIN_STACK_SIZE
	.align		4
.L_1:
        /*000c*/ 	.byte	0x04, 0x12
        /*000e*/ 	.short	(.L_3 - .L_2)
	.align		4
.L_2:
        /*0010*/ 	.word	index@(triton_poi_fused_convolution_27)
        /*0014*/ 	.word	0x00000000


	//----- nvinfo : EIATTR_FRAME_SIZE
	.align		4
.L_3:
        /*0018*/ 	.byte	0x04, 0x11
        /*001a*/ 	.short	(.L_5 - .L_4)
	.align		4
.L_4:
        /*001c*/ 	.word	index@(triton_poi_fused_convolution_27)
        /*0020*/ 	.word	0x00000000


	//----- nvinfo : EIATTR_MIN_STACK_SIZE
	.align		4
.L_5:
        /*0024*/ 	.byte	0x04, 0x12
        /*0026*/ 	.short	(.L_7 - .L_6)
	.align		4
.L_6:
        /*0028*/ 	.word	index@(triton_poi_fused_convolution_27)
        /*002c*/ 	.word	0x00000000
.L_7:


//--------------------- .nv.info.triton_poi_fused_convolution_27 --------------------------
	.section	.nv.info.triton_poi_fused_convolution_27,"",@"SHT_CUDA_INFO"
	.sectionflags	@""
	.align	4


	//----- nvinfo : EIATTR_CUDA_API_VERSION
	.align		4
        /*0000*/ 	.byte	0x04, 0x37
        /*0002*/ 	.short	(.L_9 - .L_8)
.L_8:
        /*0004*/ 	.word	0x0000007c


	//----- nvinfo : EIATTR_KPARAM_INFO
	.align		4
.L_9:
        /*0008*/ 	.byte	0x04, 0x17
        /*000a*/ 	.short	(.L_11 - .L_10)
.L_10:
        /*000c*/ 	.word	0x00000000
        /*0010*/ 	.short	0x0003
        /*0012*/ 	.short	0x0014
        /*0014*/ 	.byte	0x00, 0xf0, 0x11, 0x00


	//----- nvinfo : EIATTR_KPARAM_INFO
	.align		4
.L_11:
        /*0018*/ 	.byte	0x04, 0x17
        /*001a*/ 	.short	(.L_13 - .L_12)
.L_12:
        /*001c*/ 	.word	0x00000000
        /*0020*/ 	.short	0x0002
        /*0022*/ 	.short	0x0010
        /*0024*/ 	.byte	0x00, 0xf0, 0x11, 0x00


	//----- nvinfo : EIATTR_KPARAM_INFO
	.align		4
.L_13:
        /*0028*/ 	.byte	0x04, 0x17
        /*002a*/ 	.short	(.L_15 - .L_14)
.L_14:
        /*002c*/ 	.word	0x00000000
        /*0030*/ 	.short	0x0001
        /*0032*/ 	.short	0x0008
        /*0034*/ 	.byte	0x00, 0xf4, 0x21, 0x00


	//----- nvinfo : EIATTR_KPARAM_INFO
	.align		4
.L_15:
        /*0038*/ 	.byte	0x04, 0x17
        /*003a*/ 	.short	(.L_17 - .L_16)
.L_16:
        /*003c*/ 	.word	0x00000000
        /*0040*/ 	.short	0x0000
        /*0042*/ 	.short	0x0000
        /*0044*/ 	.byte	0x00, 0xf4, 0x21, 0x00


	//----- nvinfo : EIATTR_SPARSE_MMA_MASK
	.align		4
.L_17:
        /*0048*/ 	.byte	0x03, 0x50
        /*004a*/ 	.short	0x0000


	//----- nvinfo : EIATTR_MAXREG_COUNT
	.align		4
        /*004c*/ 	.byte	0x03, 0x1b
        /*004e*/ 	.short	0x00ff


	//----- nvinfo : EIATTR_EXIT_INSTR_OFFSETS
	.align		4
        /*0050*/ 	.byte	0x04, 0x1c
        /*0052*/ 	.short	(.L_19 - .L_18)


	//   ....[0]....
.L_18:
        /*0054*/ 	.word	0x000004c0


	//   ....[1]....
        /*0058*/ 	.word	0x00000540


	//----- nvinfo : EIATTR_REQNTID
	.align		4
.L_19:
        /*005c*/ 	.byte	0x04, 0x10
        /*005e*/ 	.short	(.L_21 - .L_20)
.L_20:
        /*0060*/ 	.word	0x00000080
        /*0064*/ 	.word	0x00000001
        /*0068*/ 	.word	0x00000001


	//----- nvinfo : EIATTR_CBANK_PARAM_SIZE
	.align		4
.L_21:
        /*006c*/ 	.byte	0x03, 0x19
        /*006e*/ 	.short	0x0018


	//----- nvinfo : EIATTR_PARAM_CBANK
	.align		4
        /*0070*/ 	.byte	0x04, 0x0a
        /*0072*/ 	.short	(.L_23 - .L_22)
	.align		4
.L_22:
        /*0074*/ 	.word	index@(.nv.constant0.triton_poi_fused_convolution_27)
        /*0078*/ 	.short	0x0210
        /*007a*/ 	.short	0x0018


	//----- nvinfo : EIATTR_SW_WAR
	.align		4
.L_23:
        /*007c*/ 	.byte	0x04, 0x36
        /*007e*/ 	.short	(.L_25 - .L_24)
.L_24:
        /*0080*/ 	.word	0x00000008
.L_25:


//--------------------- .nv.callgraph             --------------------------
	.section	.nv.callgraph,"",@"SHT_CUDA_CALLGRAPH"
	.align	4
	.sectionentsize	8
	.align		4
        /*0000*/ 	.word	0x00000000
	.align		4
        /*0004*/ 	.word	0xffffffff
	.align		4
        /*0008*/ 	.word	0x00000000
	.align		4
        /*000c*/ 	.word	0xfffffffe
	.align		4
        /*0010*/ 	.word	0x00000000
	.align		4
        /*0014*/ 	.word	0xfffffffd
	.align		4
        /*0018*/ 	.word	0x00000000
	.align		4
        /*001c*/ 	.word	0xfffffffc


//--------------------- .text.triton_poi_fused_convolution_27 --------------------------
	.section	.text.triton_poi_fused_convolution_27,"ax",@progbits
	.sectionflags	@"SHF_BARRIERS=1"
	.align	128
        .global         triton_poi_fused_convolution_27
        .type           triton_poi_fused_convolution_27,@function
        .size           triton_poi_fused_convolution_27,(.L_x_1 - triton_poi_fused_convolution_27)
        .other          triton_poi_fused_convolution_27,@"STO_CUDA_ENTRY STV_DEFAULT"
triton_poi_fused_convolution_27:
.text.triton_poi_fused_convolution_27:
[----:B------:R-:W0:Y:S02]  /*0000*/  LDC R1, c[0x0][0x28] ;  /* 0x00000a00ff017b82 */ /* 0x000e240000000800 */
[----:B------:R-:W1:Y:S01]  /*0010*/  S2R R2, SR_TID.X ;  /* 0x0000000000027919 */ /* 0x000e620000002100 */
[----:B------:R-:W2:Y:S01]  /*0020*/  LDC.64 R4, c[0x0][0x210] ;  /* 0x00008400ff047b82 */ /* 0x000ea20000000a00 */
[----:B------:R-:W-:Y:S02]  /*0030*/  CS2R R8, SRZ ;  /* 0x0000000000087805 */ /* 0x000fe4000001ff00 */
[----:B------:R-:W-:Y:S01]  /*0040*/  CS2R R10, SRZ ;  /* 0x00000000000a7805 */ /* 0x000fe2000001ff00 */
[----:B------:R-:W3:Y:S01]  /*0050*/  S2R R17, SR_CTAID.Y ;  /* 0x0000000000117919 */ /* 0x000ee20000002600 */
[----:B------:R-:W-:Y:S01]  /*0060*/  ULDC.64 UR6, c[0x0][0x208] ;  /* 0x0000820000067ab9 */ /* 0x000fe20000000a00 */
[----:B------:R-:W4:Y:S01]  /*0070*/  S2R R3, SR_CTAID.X ;  /* 0x0000000000037919 */ /* 0x000f220000002500 */
[----:B-1----:R-:W-:Y:S01]  /*0080*/  SHF.R.U32.HI R18, RZ, 0x2, R2 ;  /* 0x00000002ff127819 */ /* 0x002fe20000011602 */
[----:B------:R-:W-:Y:S02]  /*0090*/  IMAD.SHL.U32 R0, R2, 0x4, RZ ;  /* 0x0000000402007824 */ /* 0x000fe400078e00ff */
[----:B---3--:R-:W-:Y:S01]  /*00a0*/  IMAD.SHL.U32 R17, R17, 0x10, RZ ;  /* 0x0000001011117824 */ /* 0x008fe200078e00ff */
[----:B------:R-:W-:Y:S01]  /*00b0*/  SGXT.U32 R18, R18, 0x5 ;  /* 0x000000051212781a */ /* 0x000fe20000000000 */
[----:B----4-:R-:W-:-:S03]  /*00c0*/  IMAD.SHL.U32 R3, R3, 0x40, RZ ;  /* 0x0000004003037824 */ /* 0x010fc600078e00ff */
[----:B------:R-:W-:Y:S02]  /*00d0*/  LOP3.LUT R6, R17, 0xc, R0, 0xf8, !PT ;  /* 0x0000000c11067812 */ /* 0x000fe400078ef800 */
[----:B------:R-:W-:Y:S02]  /*00e0*/  LOP3.LUT R7, R3, R18, RZ, 0xfc, !PT ;  /* 0x0000001203077212 */ /* 0x000fe400078efcff */
[----:B------:R-:W-:-:S03]  /*00f0*/  ISETP.GE.AND P0, PT, R6, 0x10, PT ;  /* 0x000000100600780c */ /* 0x000fc60003f06270 */
[----:B------:R-:W-:-:S04]  /*0100*/  IMAD R7, R6, 0x400, R7 ;  /* 0x0000040006077824 */ /* 0x000fc800078e0207 */
[----:B------:R-:W-:-:S05]  /*0110*/  IMAD.SHL.U32 R13, R7, 0x4, RZ ;  /* 0x00000004070d7824 */ /* 0x000fca00078e00ff */
[C---:B------:R-:W-:Y:S01]  /*0120*/  LOP3.LUT R15, R13.reuse, 0x80, RZ, 0xfc, !PT ;  /* 0x000000800d0f7812 */ /* 0x040fe200078efcff */
[----:B--2---:R-:W-:Y:S01]  /*0130*/  IMAD.WIDE R12, R13, 0x4, R4 ;  /* 0x000000040d0c7825 */ /* 0x004fe200078e0204 */
[----:B------:R-:W-:-:S03]  /*0140*/  CS2R R6, SRZ ;  /* 0x0000000000067805 */ /* 0x000fc6000001ff00 */
[----:B------:R-:W-:Y:S01]  /*0150*/  IMAD.WIDE R14, R15, 0x4, R4 ;  /* 0x000000040f0e7825 */ /* 0x000fe200078e0204 */
[----:B------:R-:W-:Y:S01]  /*0160*/  CS2R R4, SRZ ;  /* 0x0000000000047805 */ /* 0x000fe2000001ff00 */
[----:B------:R1:W2:Y:S05]  /*0170*/  @!P0 LDG.E.EL.128 R8, desc[UR6][R12.64] ;  /* 0x000000060c088981 */ /* 0x0002aa000c2e1d00 */
[----:B------:R3:W4:Y:S01]  /*0180*/  @!P0 LDG.E.EL.128 R4, desc[UR6][R14.64] ;  /* 0x000000060e048981 */ /* 0x000722000c2e1d00 */
[----:B------:R-:W5:Y:S01]  /*0190*/  S2UR UR5, SR_CgaCtaId ;  /* 0x00000000000579c3 */ /* 0x000f620000008800 */
[----:B------:R-:W-:Y:S01]  /*01a0*/  IMAD.SHL.U32 R19, R2, 0x100, RZ ;  /* 0x0000010002137824 */ /* 0x000fe200078e00ff */
[----:B------:R-:W-:Y:S01]  /*01b0*/  UMOV UR4, 0x400 ;  /* 0x0000040000047882 */ /* 0x000fe20000000000 */
[----:B------:R-:W-:-:S02]  /*01c0*/  SHF.R.U32.HI R16, RZ, 0x2, R2 ;  /* 0x00000002ff107819 */ /* 0x000fc40000011602 */
[----:B------:R-:W-:Y:S02]  /*01d0*/  SHF.R.U32.HI R2, RZ, 0x4, R2 ;  /* 0x00000004ff027819 */ /* 0x000fe40000011602 */
[----:B------:R-:W-:Y:S02]  /*01e0*/  LOP3.LUT R19, R19, 0x300, RZ, 0xc0, !PT ;  /* 0x0000030013137812 */ /* 0x000fe400078ec0ff */
[----:B------:R-:W-:Y:S02]  /*01f0*/  LOP3.LUT R22, R16, 0x1c, RZ, 0xc0, !PT ;  /* 0x0000001c10167812 */ /* 0x000fe400078ec0ff */
[C---:B-1----:R-:W-:Y:S02]  /*0200*/  LOP3.LUT R12, R19.reuse, 0x40, RZ, 0xfc, !PT ;  /* 0x00000040130c7812 */ /* 0x042fe400078efcff */
[C---:B------:R-:W-:Y:S02]  /*0210*/  LOP3.LUT R16, R19.reuse, 0x80, RZ, 0xfc, !PT ;  /* 0x0000008013107812 */ /* 0x040fe400078efcff */
[----:B------:R-:W-:-:S02]  /*0220*/  LOP3.LUT R18, R19, R18, RZ, 0xfc, !PT ;  /* 0x0000001213127212 */ /* 0x000fc400078efcff */
[----:B---3--:R-:W-:Y:S02]  /*0230*/  LOP3.LUT R14, R19, 0xc0, RZ, 0xfc, !PT ;  /* 0x000000c0130e7812 */ /* 0x008fe400078efcff */
[----:B------:R-:W-:-:S04]  /*0240*/  SGXT.U32 R2, R2, 0x3 ;  /* 0x000000030202781a */ /* 0x000fc80000000000 */
[----:B------:R-:W-:Y:S01]  /*0250*/  LOP3.LUT R2, R17, R2, RZ, 0xfc, !PT ;  /* 0x0000000211027212 */ /* 0x000fe200078efcff */
[----:B-----5:R-:W-:-:S03]  /*0260*/  UPRMT UR4, UR5, 0x654, UR4 ;  /* 0x0000065405047896 */ /* 0x020fc60008000004 */
[----:B------:R-:W-:-:S03]  /*0270*/  ISETP.GE.AND P1, PT, R2, 0x10, PT ;  /* 0x000000100200780c */ /* 0x000fc60003f26270 */
[----:B------:R-:W-:Y:S02]  /*0280*/  LEA.HI R19, R19, UR4, RZ, 0x1c ;  /* 0x0000000413137c11 */ /* 0x000fe4000f8fe0ff */
[----:B------:R-:W-:Y:S02]  /*0290*/  LEA.HI R13, R12, UR4, RZ, 0x1c ;  /* 0x000000040c0d7c11 */ /* 0x000fe4000f8fe0ff */
[----:B------:R-:W-:Y:S01]  /*02a0*/  LEA.HI R15, R16, UR4, RZ, 0x1c ;  /* 0x00000004100f7c11 */ /* 0x000fe2000f8fe0ff */
[----:B------:R-:W-:Y:S01]  /*02b0*/  IMAD R19, R18, 0x4, R19 ;  /* 0x0000000412137824 */ /* 0x000fe200078e0213 */
[----:B------:R-:W-:Y:S01]  /*02c0*/  LEA.HI R23, R14, UR4, RZ, 0x1c ;  /* 0x000000040e177c11 */ /* 0x000fe2000f8fe0ff */
[----:B------:R-:W-:Y:S01]  /*02d0*/  IMAD R20, R18, 0x4, R13 ;  /* 0x0000000412147824 */ /* 0x000fe200078e020d */
[----:B------:R-:W-:Y:S01]  /*02e0*/  LOP3.LUT R16, R0, 0x1fc, RZ, 0xc0, !PT ;  /* 0x000001fc00107812 */ /* 0x000fe200078ec0ff */
[C---:B------:R-:W-:Y:S02]  /*02f0*/  IMAD R21, R18.reuse, 0x4, R15 ;  /* 0x0000000412157824 */ /* 0x040fe400078e020f */
[----:B------:R-:W-:-:S02]  /*0300*/  IMAD R18, R18, 0x4, R23 ;  /* 0x0000000412127824 */ /* 0x000fc400078e0217 */
[----:B------:R-:W-:-:S04]  /*0310*/  VIADD R13, R22, UR4 ;  /* 0x00000004160d7c36 */ /* 0x000fc80008000000 */
[----:B------:R-:W-:Y:S01]  /*0320*/  IMAD R22, R16, 0x4, R13 ;  /* 0x0000000410167824 */ /* 0x000fe200078e020d */
[----:B--2---:R-:W-:Y:S04]  /*0330*/  STS [R19], R8 ;  /* 0x0000000813007388 */ /* 0x004fe80000000800 */
[----:B------:R1:W-:Y:S04]  /*0340*/  STS [R20+0x100], R9 ;  /* 0x0001000914007388 */ /* 0x0003e80000000800 */
[----:B------:R-:W-:Y:S04]  /*0350*/  STS [R21+0x200], R10 ;  /* 0x0002000a15007388 */ /* 0x000fe80000000800 */
[----:B------:R2:W-:Y:S01]  /*0360*/  STS [R18+0x300], R11 ;  /* 0x0003000b12007388 */ /* 0x0005e20000000800 */
[----:B-1----:R-:W1:Y:S03]  /*0370*/  LDC.64 R8, c[0x0][0x218] ;  /* 0x00008600ff087b82 */ /* 0x002e660000000a00 */
[----:B----4-:R3:W-:Y:S04]  /*0380*/  STS [R19+0x80], R4 ;  /* 0x0000800413007388 */ /* 0x0107e80000000800 */
[----:B------:R4:W-:Y:S01]  /*0390*/  STS [R20+0x180], R5 ;  /* 0x0001800514007388 */ /* 0x0009e20000000800 */
[----:B--2---:R-:W-:-:S03]  /*03a0*/  LOP3.LUT R11, R3, 0x3c, R0, 0xf8, !PT ;  /* 0x0000003c030b7812 */ /* 0x004fc600078ef800 */
[----:B------:R-:W-:Y:S01]  /*03b0*/  STS [R21+0x280], R6 ;  /* 0x0002800615007388 */ /* 0x000fe20000000800 */
[----:B------:R-:W-:Y:S02]  /*03c0*/  LOP3.LUT R0, R2, 0x8, RZ, 0xfc, !PT ;  /* 0x0000000802007812 */ /* 0x000fe400078efcff */
[----:B---3--:R-:W-:Y:S01]  /*03d0*/  LOP3.LUT R4, R16, 0x200, RZ, 0xfc, !PT ;  /* 0x0000020010047812 */ /* 0x008fe200078efcff */
[----:B------:R-:W-:Y:S01]  /*03e0*/  STS [R18+0x380], R7 ;  /* 0x0003800712007388 */ /* 0x000fe20000000800 */
[----:B------:R-:W-:Y:S01]  /*03f0*/  BAR.SYNC.DEFER_BLOCKING 0x0 ;  /* 0x0000000000007b1d */ /* 0x000fe20000010000 */
[----:B------:R-:W-:Y:S01]  /*0400*/  ISETP.GE.AND P0, PT, R0, 0x10, PT ;  /* 0x000000100000780c */ /* 0x000fe20003f06270 */
[----:B------:R-:W-:Y:S01]  /*0410*/  IMAD R3, R2, 0x1000, R11 ;  /* 0x0000100002037824 */ /* 0x000fe200078e020b */
[----:B------:R-:W-:-:S03]  /*0420*/  SHF.R.U32.HI R4, RZ, 0x4, R4 ;  /* 0x00000004ff047819 */ /* 0x000fc60000011604 */
[----:B-1----:R-:W-:Y:S01]  /*0430*/  IMAD.WIDE R2, R3, 0x4, R8 ;  /* 0x0000000403027825 */ /* 0x002fe200078e0208 */
[----:B------:R-:W-:-:S05]  /*0440*/  LOP3.LUT R4, R4, 0x3c, RZ, 0xc0, !PT ;  /* 0x0000003c04047812 */ /* 0x000fca00078ec0ff */
[----:B----4-:R-:W-:-:S04]  /*0450*/  VIADD R5, R4, UR4 ;  /* 0x0000000404057c36 */ /* 0x010fc80008000000 */
[----:B------:R-:W-:Y:S01]  /*0460*/  IMAD R16, R16, 0x4, R5 ;  /* 0x0000000410107824 */ /* 0x000fe200078e0205 */
[----:B------:R-:W-:Y:S04]  /*0470*/  LDS R12, [R22] ;  /* 0x00000000160c7984 */ /* 0x000fe80000000800 */
[----:B------:R-:W-:Y:S04]  /*0480*/  LDS R13, [R22+0x4] ;  /* 0x00000400160d7984 */ /* 0x000fe80000000800 */
[----:B------:R-:W-:Y:S04]  /*0490*/  LDS R14, [R22+0x8] ;  /* 0x00000800160e7984 */ /* 0x000fe80000000800 */
[----:B------:R-:W1:Y:S04]  /*04a0*/  LDS R15, [R22+0xc] ;  /* 0x00000c00160f7984 */ /* 0x000e680000000800 */
[----:B-1----:R1:W-:Y:S01]  /*04b0*/  @!P1 STG.E.128 desc[UR6][R2.64], R12 ;  /* 0x0000000c02009986 */ /* 0x0023e2000c101d06 */
[----:B------:R-:W-:Y:S05]  /*04c0*/  @P0 EXIT ;  /* 0x000000000000094d */ /* 0x000fea0003800000 */
[----:B------:R-:W-:Y:S01]  /*04d0*/  LDS R4, [R16+0x800] ;  /* 0x0008000010047984 */ /* 0x000fe20000000800 */
[----:B------:R-:W-:-:S03]  /*04e0*/  IMAD R11, R0, 0x1000, R11 ;  /* 0x00001000000b7824 */ /* 0x000fc600078e020b */
[----:B------:R-:W-:Y:S01]  /*04f0*/  LDS R5, [R16+0x804] ;  /* 0x0008040010057984 */ /* 0x000fe20000000800 */
[----:B------:R-:W-:-:S03]  /*0500*/  IMAD.WIDE R8, R11, 0x4, R8 ;  /* 0x000000040b087825 */ /* 0x000fc600078e0208 */
[----:B------:R-:W-:Y:S04]  /*0510*/  LDS R6, [R16+0x808] ;  /* 0x0008080010067984 */ /* 0x000fe80000000800 */
[----:B------:R-:W0:Y:S04]  /*0520*/  LDS R7, [R16+0x80c] ;  /* 0x00080c0010077984 */ /* 0x000e280000000800 */
[----:B0-----:R-:W-:Y:S01]  /*0530*/  STG.E.128 desc[UR6][R8.64], R4 ;  /* 0x0000000408007986 */ /* 0x001fe2000c101d06 */
[----:B------:R-:W-:Y:S05]  /*0540*/  EXIT ;  /* 0x000000000000794d */ /* 0x000fea0003800000 */
.L_x_0:
[----:B------:R-:W-:-:S00]  /*0550*/  BRA `(.L_x_0) ;  /* 0xfffffffc00fc7947 */ /* 0x000fc0000383ffff */
[----:B------:R-:W-:-:S00]  /*0560*/  NOP ;  /* 0x0000000000007918 */ /* 0x000fc00000000000 */
        /* <DEDUP_REMOVED lines=9> */
.L_x_1:


//--------------------- .nv.shared.triton_poi_fused_convolution_27 --------------------------
	.section	.nv.shared.triton_poi_fused_convolution_27,"aw",@nobits
	.sectionflags	@""
	.align	16
	.zero		1024


//--------------------- .nv.constant0.triton_poi_fused_convolution_27 --------------------------
	.section	.nv.constant0.triton_poi_fused_convolution_27,"a",@progbits
	.sectionflags	@""
	.align	4
.nv.constant0.triton_poi_fused_convolution_27:
	.zero		552
